//
// Generated by NVIDIA NVVM Compiler
//
// Compiler Build ID: CL-36424714
// Cuda compilation tools, release 13.0, V13.0.88
// Based on NVVM 20.0.0
//

.version 9.0
.target sm_100
.address_size 64

	// .globl	_ZN3cub18CUB_300001_SM_10006detail11EmptyKernelIvEEvv
.global .align 1 .b8 _ZN41_INTERNAL_458531d0_4_k_cu_60b73924_1407454cuda3std3__45__cpo5beginE[1];
.global .align 1 .b8 _ZN41_INTERNAL_458531d0_4_k_cu_60b73924_1407454cuda3std3__45__cpo3endE[1];
.global .align 1 .b8 _ZN41_INTERNAL_458531d0_4_k_cu_60b73924_1407454cuda3std3__45__cpo6cbeginE[1];
.global .align 1 .b8 _ZN41_INTERNAL_458531d0_4_k_cu_60b73924_1407454cuda3std3__45__cpo4cendE[1];
.global .align 1 .b8 _ZN41_INTERNAL_458531d0_4_k_cu_60b73924_1407454cuda3std3__45__cpo6rbeginE[1];
.global .align 1 .b8 _ZN41_INTERNAL_458531d0_4_k_cu_60b73924_1407454cuda3std3__45__cpo4rendE[1];
.global .align 1 .b8 _ZN41_INTERNAL_458531d0_4_k_cu_60b73924_1407454cuda3std3__45__cpo7crbeginE[1];
.global .align 1 .b8 _ZN41_INTERNAL_458531d0_4_k_cu_60b73924_1407454cuda3std3__45__cpo5crendE[1];
.global .align 1 .b8 _ZN41_INTERNAL_458531d0_4_k_cu_60b73924_1407454cuda3std3__443_GLOBAL__N__458531d0_4_k_cu_60b73924_1407456ignoreE[1];
.global .align 1 .b8 _ZN41_INTERNAL_458531d0_4_k_cu_60b73924_1407454cuda3std3__419piecewise_constructE[1];
.global .align 1 .b8 _ZN41_INTERNAL_458531d0_4_k_cu_60b73924_1407454cuda3std3__48in_placeE[1];
.global .align 1 .b8 _ZN41_INTERNAL_458531d0_4_k_cu_60b73924_1407454cuda3std3__420unreachable_sentinelE[1];
.global .align 1 .b8 _ZN41_INTERNAL_458531d0_4_k_cu_60b73924_1407454cuda3std6ranges3__45__cpo4swapE[1];
.global .align 1 .b8 _ZN41_INTERNAL_458531d0_4_k_cu_60b73924_1407454cuda3std6ranges3__45__cpo9iter_moveE[1];
.global .align 1 .b8 _ZN41_INTERNAL_458531d0_4_k_cu_60b73924_1407454cuda3std6ranges3__45__cpo5beginE[1];
.global .align 1 .b8 _ZN41_INTERNAL_458531d0_4_k_cu_60b73924_1407454cuda3std6ranges3__45__cpo3endE[1];
.global .align 1 .b8 _ZN41_INTERNAL_458531d0_4_k_cu_60b73924_1407454cuda3std6ranges3__45__cpo6cbeginE[1];
.global .align 1 .b8 _ZN41_INTERNAL_458531d0_4_k_cu_60b73924_1407454cuda3std6ranges3__45__cpo4cendE[1];
.global .align 1 .b8 _ZN41_INTERNAL_458531d0_4_k_cu_60b73924_1407454cuda3std6ranges3__45__cpo7advanceE[1];
.global .align 1 .b8 _ZN41_INTERNAL_458531d0_4_k_cu_60b73924_1407454cuda3std6ranges3__45__cpo9iter_swapE[1];
.global .align 1 .b8 _ZN41_INTERNAL_458531d0_4_k_cu_60b73924_1407454cuda3std6ranges3__45__cpo4nextE[1];
.global .align 1 .b8 _ZN41_INTERNAL_458531d0_4_k_cu_60b73924_1407454cuda3std6ranges3__45__cpo4prevE[1];
.global .align 1 .b8 _ZN41_INTERNAL_458531d0_4_k_cu_60b73924_1407454cuda3std6ranges3__45__cpo4dataE[1];
.global .align 1 .b8 _ZN41_INTERNAL_458531d0_4_k_cu_60b73924_1407454cuda3std6ranges3__45__cpo5cdataE[1];
.global .align 1 .b8 _ZN41_INTERNAL_458531d0_4_k_cu_60b73924_1407454cuda3std6ranges3__45__cpo4sizeE[1];
.global .align 1 .b8 _ZN41_INTERNAL_458531d0_4_k_cu_60b73924_1407454cuda3std6ranges3__45__cpo5ssizeE[1];
.global .align 1 .b8 _ZN41_INTERNAL_458531d0_4_k_cu_60b73924_1407454cuda3std6ranges3__45__cpo8distanceE[1];
.global .align 1 .b8 _ZN41_INTERNAL_458531d0_4_k_cu_60b73924_1407456thrust24THRUST_300001_SM_1000_NS6system6detail10sequential3seqE[1];

.visible .entry _ZN3cub18CUB_300001_SM_10006detail11EmptyKernelIvEEvv()
{


	ret;

}


// ===== COMPILED SASS (sm_100) =====

	.target	sm_100

	.elftype	@"ET_EXEC"


//--------------------- .note.nv.tkinfo           --------------------------
	.section	.note.nv.tkinfo,"",@"SHT_NOTE"
	.sectionflags	@"SHF_NOTE_NV_TKINFO"
	.tkinfo
        /*0018*/ 	.word	0x00000002
        /*0030*/ 	.string	""
        /*0030*/ 	.string	"ptxas"
        /*0030*/ 	.string	"Cuda compilation tools, release 13.0, V13.0.88"
        /*0030*/ 	.string	"Build cuda_13.0.r13.0/compiler.36424714_0"
        /*0030*/ 	.string	"-arch sm_100 -m 64 "



//--------------------- .note.nv.cuinfo           --------------------------
	.section	.note.nv.cuinfo,"",@"SHT_NOTE"
	.sectionflags	@"SHF_NOTE_NV_CUINFO"
        /*0018*/ 	.short	0x0002
        /*001a*/ 	.short	0x0064
        /*001c*/ 	.short	0x0082
	.zero		2


//--------------------- .nv.info                  --------------------------
	.section	.nv.info,"",@"SHT_CUDA_INFO"
	.align	4


	//----- nvinfo : EIATTR_REGCOUNT
	.align		4
        /*0000*/ 	.byte	0x04, 0x2f
        /*0002*/ 	.short	(.L_29 - .L_28)
	.align		4
.L_28:
        /*0004*/ 	.word	index@(_ZN3cub18CUB_300001_SM_10006detail11EmptyKernelIvEEvv)
        /*0008*/ 	.word	0x00000004


	//----- nvinfo : EIATTR_FRAME_SIZE
	.align		4
.L_29:
        /*000c*/ 	.byte	0x04, 0x11
        /*000e*/ 	.short	(.L_31 - .L_30)
	.align		4
.L_30:
        /*0010*/ 	.word	index@(_ZN3cub18CUB_300001_SM_10006detail11EmptyKernelIvEEvv)
        /*0014*/ 	.word	0x00000000


	//----- nvinfo : EIATTR_MIN_STACK_SIZE
	.align		4
.L_31:
        /*0018*/ 	.byte	0x04, 0x12
        /*001a*/ 	.short	(.L_33 - .L_32)
	.align		4
.L_32:
        /*001c*/ 	.word	index@(_ZN3cub18CUB_300001_SM_10006detail11EmptyKernelIvEEvv)
        /*0020*/ 	.word	0x00000000
.L_33:


//--------------------- .nv.compat                --------------------------
	.section	.nv.compat,"",@"SHT_CUDA_COMPAT_INFO"
	.align	4
        /*0000*/ 	.byte	0x02, 0x09, 0x00, 0x00, 0x02, 0x02, 0x01, 0x00, 0x02, 0x05, 0x05, 0x00, 0x03, 0x07, 0x01, 0x01
        /*0010*/ 	.byte	0x02, 0x03, 0x00, 0x00, 0x02, 0x06, 0x01, 0x00, 0x04, 0x0b, 0x08, 0x00, 0x09, 0x00, 0x00, 0x00
        /*0020*/ 	.byte	0x00, 0x00, 0x00, 0x00


//--------------------- .nv.info._ZN3cub18CUB_300001_SM_10006detail11EmptyKernelIvEEvv --------------------------
	.section	.nv.info._ZN3cub18CUB_300001_SM_10006detail11EmptyKernelIvEEvv,"",@"SHT_CUDA_INFO"
	.sectionflags	@""
	.align	4


	//----- nvinfo : EIATTR_CUDA_API_VERSION
	.align		4
        /*0000*/ 	.byte	0x04, 0x37
        /*0002*/ 	.short	(.L_35 - .L_34)
.L_34:
        /*0004*/ 	.word	0x00000082


	//----- nvinfo : EIATTR_SPARSE_MMA_MASK
	.align		4
.L_35:
        /*0008*/ 	.byte	0x03, 0x50
        /*000a*/ 	.short	0x0000


	//----- nvinfo : EIATTR_MAXREG_COUNT
	.align		4
        /*000c*/ 	.byte	0x03, 0x1b
        /*000e*/ 	.short	0x00ff


	//----- nvinfo : EIATTR_MERCURY_ISA_VERSION
	.align		4
        /*0010*/ 	.byte	0x03, 0x5f
        /*0012*/ 	.short	0x0101


	//----- nvinfo : EIATTR_VRC_CTA_INIT_COUNT
	.align		4
        /*0014*/ 	.byte	0x02, 0x4a
	.zero		1
	.zero		1


	//----- nvinfo : EIATTR_EXIT_INSTR_OFFSETS
	.align		4
        /*0018*/ 	.byte	0x04, 0x1c
        /*001a*/ 	.short	(.L_37 - .L_36)


	//   ....[0]....
.L_36:
        /*001c*/ 	.word	0x00000010


	//----- nvinfo : EIATTR_SW_WAR
	.align		4
.L_37:
        /*0020*/ 	.byte	0x04, 0x36
        /*0022*/ 	.short	(.L_39 - .L_38)
.L_38:
        /*0024*/ 	.word	0x00000008
.L_39:


//--------------------- .nv.callgraph             --------------------------
	.section	.nv.callgraph,"",@"SHT_CUDA_CALLGRAPH"
	.align	4
	.sectionentsize	8
	.align		4
        /*0000*/ 	.word	0x00000000
	.align		4
        /*0004*/ 	.word	0xffffffff
	.align		4
        /*0008*/ 	.word	0x00000000
	.align		4
        /*000c*/ 	.word	0xfffffffe
	.align		4
        /*0010*/ 	.word	0x00000000
	.align		4
        /*0014*/ 	.word	0xfffffffd
	.align		4
        /*0018*/ 	.word	0x00000000
	.align		4
        /*001c*/ 	.word	0xfffffffc


//--------------------- .nv.constant4             --------------------------
	.section	.nv.constant4,"a",@progbits
	.align	8
	.align		8
.nv.constant4:
        /*0000*/ 	.dword	_ZN41_INTERNAL_458531d0_4_k_cu_60b73924_1409034cuda3std3__45__cpo5beginE
	.align		8
        /*0008*/ 	.dword	_ZN41_INTERNAL_458531d0_4_k_cu_60b73924_1409034cuda3std3__45__cpo3endE
	.align		8
        /*0010*/ 	.dword	_ZN41_INTERNAL_458531d0_4_k_cu_60b73924_1409034cuda3std3__45__cpo6cbeginE
	.align		8
        /*0018*/ 	.dword	_ZN41_INTERNAL_458531d0_4_k_cu_60b73924_1409034cuda3std3__45__cpo4cendE
	.align		8
        /*0020*/ 	.dword	_ZN41_INTERNAL_458531d0_4_k_cu_60b73924_1409034cuda3std3__45__cpo6rbeginE
	.align		8
        /*0028*/ 	.dword	_ZN41_INTERNAL_458531d0_4_k_cu_60b73924_1409034cuda3std3__45__cpo4rendE
	.align		8
        /*0030*/ 	.dword	_ZN41_INTERNAL_458531d0_4_k_cu_60b73924_1409034cuda3std3__45__cpo7crbeginE
	.align		8
        /*0038*/ 	.dword	_ZN41_INTERNAL_458531d0_4_k_cu_60b73924_1409034cuda3std3__45__cpo5crendE
	.align		8
        /*0040*/ 	.dword	_ZN41_INTERNAL_458531d0_4_k_cu_60b73924_1409034cuda3std3__443_GLOBAL__N__458531d0_4_k_cu_60b73924_1409036ignoreE
	.align		8
        /*0048*/ 	.dword	_ZN41_INTERNAL_458531d0_4_k_cu_60b73924_1409034cuda3std3__419piecewise_constructE
	.align		8
        /*0050*/ 	.dword	_ZN41_INTERNAL_458531d0_4_k_cu_60b73924_1409034cuda3std3__48in_placeE
	.align		8
        /*0058*/ 	.dword	_ZN41_INTERNAL_458531d0_4_k_cu_60b73924_1409034cuda3std3__420unreachable_sentinelE
	.align		8
        /*0060*/ 	.dword	_ZN41_INTERNAL_458531d0_4_k_cu_60b73924_1409034cuda3std6ranges3__45__cpo4swapE
	.align		8
        /*0068*/ 	.dword	_ZN41_INTERNAL_458531d0_4_k_cu_60b73924_1409034cuda3std6ranges3__45__cpo9iter_moveE
	.align		8
        /*0070*/ 	.dword	_ZN41_INTERNAL_458531d0_4_k_cu_60b73924_1409034cuda3std6ranges3__45__cpo5beginE
	.align		8
        /*0078*/ 	.dword	_ZN41_INTERNAL_458531d0_4_k_cu_60b73924_1409034cuda3std6ranges3__45__cpo3endE
	.align		8
        /*0080*/ 	.dword	_ZN41_INTERNAL_458531d0_4_k_cu_60b73924_1409034cuda3std6ranges3__45__cpo6cbeginE
	.align		8
        /*0088*/ 	.dword	_ZN41_INTERNAL_458531d0_4_k_cu_60b73924_1409034cuda3std6ranges3__45__cpo4cendE
	.align		8
        /*0090*/ 	.dword	_ZN41_INTERNAL_458531d0_4_k_cu_60b73924_1409034cuda3std6ranges3__45__cpo7advanceE
	.align		8
        /*0098*/ 	.dword	_ZN41_INTERNAL_458531d0_4_k_cu_60b73924_1409034cuda3std6ranges3__45__cpo9iter_swapE
	.align		8
        /*00a0*/ 	.dword	_ZN41_INTERNAL_458531d0_4_k_cu_60b73924_1409034cuda3std6ranges3__45__cpo4nextE
	.align		8
        /*00a8*/ 	.dword	_ZN41_INTERNAL_458531d0_4_k_cu_60b73924_1409034cuda3std6ranges3__45__cpo4prevE
	.align		8
        /*00b0*/ 	.dword	_ZN41_INTERNAL_458531d0_4_k_cu_60b73924_1409034cuda3std6ranges3__45__cpo4dataE
	.align		8
        /*00b8*/ 	.dword	_ZN41_INTERNAL_458531d0_4_k_cu_60b73924_1409034cuda3std6ranges3__45__cpo5cdataE
	.align		8
        /*00c0*/ 	.dword	_ZN41_INTERNAL_458531d0_4_k_cu_60b73924_1409034cuda3std6ranges3__45__cpo4sizeE
	.align		8
        /*00c8*/ 	.dword	_ZN41_INTERNAL_458531d0_4_k_cu_60b73924_1409034cuda3std6ranges3__45__cpo5ssizeE
	.align		8
        /*00d0*/ 	.dword	_ZN41_INTERNAL_458531d0_4_k_cu_60b73924_1409034cuda3std6ranges3__45__cpo8distanceE
	.align		8
        /*00d8*/ 	.dword	_ZN41_INTERNAL_458531d0_4_k_cu_60b73924_1409036thrust24THRUST_300001_SM_1000_NS6system6detail10sequential3seqE


//--------------------- .text._ZN3cub18CUB_300001_SM_10006detail11EmptyKernelIvEEvv --------------------------
	.section	.text._ZN3cub18CUB_300001_SM_10006detail11EmptyKernelIvEEvv,"ax",@progbits
	.align	128
        .global         _ZN3cub18CUB_300001_SM_10006detail11EmptyKernelIvEEvv
        .type           _ZN3cub18CUB_300001_SM_10006detail11EmptyKernelIvEEvv,@function
        .size           _ZN3cub18CUB_300001_SM_10006detail11EmptyKernelIvEEvv,(.L_x_1 - _ZN3cub18CUB_300001_SM_10006detail11EmptyKernelIvEEvv)
        .other          _ZN3cub18CUB_300001_SM_10006detail11EmptyKernelIvEEvv,@"STO_CUDA_ENTRY STV_DEFAULT"
_ZN3cub18CUB_300001_SM_10006detail11EmptyKernelIvEEvv:
.text._ZN3cub18CUB_300001_SM_10006detail11EmptyKernelIvEEvv:
[----:B------:R-:W-:Y:S01]  /*0000*/  LDC R1, c[0x0][0x37c] ;  /* 0x0000df00ff017b82 */ /* 0x000fe20000000800 */
[----:B------:R-:W-:Y:S05]  /*0010*/  EXIT ;  /* 0x000000000000794d */ /* 0x000fea0003800000 */
.L_x_0:
[----:B------:R-:W-:-:S00]  /*0020*/  BRA `(.L_x_0) ;  /* 0xfffffffc00fc7947 */ /* 0x000fc0000383ffff */
[----:B------:R-:W-:-:S00]  /*0030*/  NOP ;  /* 0x0000000000007918 */ /* 0x000fc00000000000 */
        /* <DEDUP_REMOVED lines=12> */
.L_x_1:


//--------------------- .nv.shared.reserved.0     --------------------------
	.section	.nv.shared.reserved.0,"aw",@nobits
	.weak		__nv_reservedSMEM_offset_0_alias
	.size		__nv_reservedSMEM_offset_0_alias, 0, 64
	.other		__nv_reservedSMEM_offset_0_alias,@"STO_CUDA_RESERVED_SHARED STV_DEFAULT"
__nv_reservedSMEM_offset_0_alias:
	.zero		0
	.zero		64


//--------------------- .nv.global                --------------------------
	.section	.nv.global,"aw",@nobits
.nv.global:
	.type		_ZN41_INTERNAL_458531d0_4_k_cu_60b73924_1409034cuda3std3__48in_placeE,@object
	.size		_ZN41_INTERNAL_458531d0_4_k_cu_60b73924_1409034cuda3std3__48in_placeE,(_ZN41_INTERNAL_458531d0_4_k_cu_60b73924_1409034cuda3std6ranges3__45__cpo8distanceE - _ZN41_INTERNAL_458531d0_4_k_cu_60b73924_1409034cuda3std3__48in_placeE)
_ZN41_INTERNAL_458531d0_4_k_cu_60b73924_1409034cuda3std3__48in_placeE:
	.zero		1
	.type		_ZN41_INTERNAL_458531d0_4_k_cu_60b73924_1409034cuda3std6ranges3__45__cpo8distanceE,@object
	.size		_ZN41_INTERNAL_458531d0_4_k_cu_60b73924_1409034cuda3std6ranges3__45__cpo8distanceE,(_ZN41_INTERNAL_458531d0_4_k_cu_60b73924_1409034cuda3std3__45__cpo6cbeginE - _ZN41_INTERNAL_458531d0_4_k_cu_60b73924_1409034cuda3std6ranges3__45__cpo8distanceE)
_ZN41_INTERNAL_458531d0_4_k_cu_60b73924_1409034cuda3std6ranges3__45__cpo8distanceE:
	.zero		1
	.type		_ZN41_INTERNAL_458531d0_4_k_cu_60b73924_1409034cuda3std3__45__cpo6cbeginE,@object
	.size		_ZN41_INTERNAL_458531d0_4_k_cu_60b73924_1409034cuda3std3__45__cpo6cbeginE,(_ZN41_INTERNAL_458531d0_4_k_cu_60b73924_1409034cuda3std6ranges3__45__cpo7advanceE - _ZN41_INTERNAL_458531d0_4_k_cu_60b73924_1409034cuda3std3__45__cpo6cbeginE)
_ZN41_INTERNAL_458531d0_4_k_cu_60b73924_1409034cuda3std3__45__cpo6cbeginE:
	.zero		1
	.type		_ZN41_INTERNAL_458531d0_4_k_cu_60b73924_1409034cuda3std6ranges3__45__cpo7advanceE,@object
	.size		_ZN41_INTERNAL_458531d0_4_k_cu_60b73924_1409034cuda3std6ranges3__45__cpo7advanceE,(_ZN41_INTERNAL_458531d0_4_k_cu_60b73924_1409034cuda3std3__45__cpo7crbeginE - _ZN41_INTERNAL_458531d0_4_k_cu_60b73924_1409034cuda3std6ranges3__45__cpo7advanceE)
_ZN41_INTERNAL_458531d0_4_k_cu_60b73924_1409034cuda3std6ranges3__45__cpo7advanceE:
	.zero		1
	.type		_ZN41_INTERNAL_458531d0_4_k_cu_60b73924_1409034cuda3std3__45__cpo7crbeginE,@object
	.size		_ZN41_INTERNAL_458531d0_4_k_cu_60b73924_1409034cuda3std3__45__cpo7crbeginE,(_ZN41_INTERNAL_458531d0_4_k_cu_60b73924_1409034cuda3std6ranges3__45__cpo4dataE - _ZN41_INTERNAL_458531d0_4_k_cu_60b73924_1409034cuda3std3__45__cpo7crbeginE)
_ZN41_INTERNAL_458531d0_4_k_cu_60b73924_1409034cuda3std3__45__cpo7crbeginE:
	.zero		1
	.type		_ZN41_INTERNAL_458531d0_4_k_cu_60b73924_1409034cuda3std6ranges3__45__cpo4dataE,@object
	.size		_ZN41_INTERNAL_458531d0_4_k_cu_60b73924_1409034cuda3std6ranges3__45__cpo4dataE,(_ZN41_INTERNAL_458531d0_4_k_cu_60b73924_1409034cuda3std6ranges3__45__cpo5beginE - _ZN41_INTERNAL_458531d0_4_k_cu_60b73924_1409034cuda3std6ranges3__45__cpo4dataE)
_ZN41_INTERNAL_458531d0_4_k_cu_60b73924_1409034cuda3std6ranges3__45__cpo4dataE:
	.zero		1
	.type		_ZN41_INTERNAL_458531d0_4_k_cu_60b73924_1409034cuda3std6ranges3__45__cpo5beginE,@object
	.size		_ZN41_INTERNAL_458531d0_4_k_cu_60b73924_1409034cuda3std6ranges3__45__cpo5beginE,(_ZN41_INTERNAL_458531d0_4_k_cu_60b73924_1409034cuda3std3__443_GLOBAL__N__458531d0_4_k_cu_60b73924_1409036ignoreE - _ZN41_INTERNAL_458531d0_4_k_cu_60b73924_1409034cuda3std6ranges3__45__cpo5beginE)
_ZN41_INTERNAL_458531d0_4_k_cu_60b73924_1409034cuda3std6ranges3__45__cpo5beginE:
	.zero		1
	.type		_ZN41_INTERNAL_458531d0_4_k_cu_60b73924_1409034cuda3std3__443_GLOBAL__N__458531d0_4_k_cu_60b73924_1409036ignoreE,@object
	.size		_ZN41_INTERNAL_458531d0_4_k_cu_60b73924_1409034cuda3std3__443_GLOBAL__N__458531d0_4_k_cu_60b73924_1409036ignoreE,(_ZN41_INTERNAL_458531d0_4_k_cu_60b73924_1409034cuda3std6ranges3__45__cpo4sizeE - _ZN41_INTERNAL_458531d0_4_k_cu_60b73924_1409034cuda3std3__443_GLOBAL__N__458531d0_4_k_cu_60b73924_1409036ignoreE)
_ZN41_INTERNAL_458531d0_4_k_cu_60b73924_1409034cuda3std3__443_GLOBAL__N__458531d0_4_k_cu_60b73924_1409036ignoreE:
	.zero		1
	.type		_ZN41_INTERNAL_458531d0_4_k_cu_60b73924_1409034cuda3std6ranges3__45__cpo4sizeE,@object
	.size		_ZN41_INTERNAL_458531d0_4_k_cu_60b73924_1409034cuda3std6ranges3__45__cpo4sizeE,(_ZN41_INTERNAL_458531d0_4_k_cu_60b73924_1409034cuda3std3__45__cpo5beginE - _ZN41_INTERNAL_458531d0_4_k_cu_60b73924_1409034cuda3std6ranges3__45__cpo4sizeE)
_ZN41_INTERNAL_458531d0_4_k_cu_60b73924_1409034cuda3std6ranges3__45__cpo4sizeE:
	.zero		1
	.type		_ZN41_INTERNAL_458531d0_4_k_cu_60b73924_1409034cuda3std3__45__cpo5beginE,@object
	.size		_ZN41_INTERNAL_458531d0_4_k_cu_60b73924_1409034cuda3std3__45__cpo5beginE,(_ZN41_INTERNAL_458531d0_4_k_cu_60b73924_1409034cuda3std6ranges3__45__cpo6cbeginE - _ZN41_INTERNAL_458531d0_4_k_cu_60b73924_1409034cuda3std3__45__cpo5beginE)
_ZN41_INTERNAL_458531d0_4_k_cu_60b73924_1409034cuda3std3__45__cpo5beginE:
	.zero		1
	.type		_ZN41_INTERNAL_458531d0_4_k_cu_60b73924_1409034cuda3std6ranges3__45__cpo6cbeginE,@object
	.size		_ZN41_INTERNAL_458531d0_4_k_cu_60b73924_1409034cuda3std6ranges3__45__cpo6cbeginE,(_ZN41_INTERNAL_458531d0_4_k_cu_60b73924_1409034cuda3std3__45__cpo6rbeginE - _ZN41_INTERNAL_458531d0_4_k_cu_60b73924_1409034cuda3std6ranges3__45__cpo6cbeginE)
_ZN41_INTERNAL_458531d0_4_k_cu_60b73924_1409034cuda3std6ranges3__45__cpo6cbeginE:
	.zero		1
	.type		_ZN41_INTERNAL_458531d0_4_k_cu_60b73924_1409034cuda3std3__45__cpo6rbeginE,@object
	.size		_ZN41_INTERNAL_458531d0_4_k_cu_60b73924_1409034cuda3std3__45__cpo6rbeginE,(_ZN41_INTERNAL_458531d0_4_k_cu_60b73924_1409034cuda3std6ranges3__45__cpo4nextE - _ZN41_INTERNAL_458531d0_4_k_cu_60b73924_1409034cuda3std3__45__cpo6rbeginE)
_ZN41_INTERNAL_458531d0_4_k_cu_60b73924_1409034cuda3std3__45__cpo6rbeginE:
	.zero		1
	.type		_ZN41_INTERNAL_458531d0_4_k_cu_60b73924_1409034cuda3std6ranges3__45__cpo4nextE,@object
	.size		_ZN41_INTERNAL_458531d0_4_k_cu_60b73924_1409034cuda3std6ranges3__45__cpo4nextE,(_ZN41_INTERNAL_458531d0_4_k_cu_60b73924_1409034cuda3std6ranges3__45__cpo4swapE - _ZN41_INTERNAL_458531d0_4_k_cu_60b73924_1409034cuda3std6ranges3__45__cpo4nextE)
_ZN41_INTERNAL_458531d0_4_k_cu_60b73924_1409034cuda3std6ranges3__45__cpo4nextE:
	.zero		1
	.type		_ZN41_INTERNAL_458531d0_4_k_cu_60b73924_1409034cuda3std6ranges3__45__cpo4swapE,@object
	.size		_ZN41_INTERNAL_458531d0_4_k_cu_60b73924_1409034cuda3std6ranges3__45__cpo4swapE,(_ZN41_INTERNAL_458531d0_4_k_cu_60b73924_1409034cuda3std3__420unreachable_sentinelE - _ZN41_INTERNAL_458531d0_4_k_cu_60b73924_1409034cuda3std6ranges3__45__cpo4swapE)
_ZN41_INTERNAL_458531d0_4_k_cu_60b73924_1409034cuda3std6ranges3__45__cpo4swapE:
	.zero		1
	.type		_ZN41_INTERNAL_458531d0_4_k_cu_60b73924_1409034cuda3std3__420unreachable_sentinelE,@object
	.size		_ZN41_INTERNAL_458531d0_4_k_cu_60b73924_1409034cuda3std3__420unreachable_sentinelE,(_ZN41_INTERNAL_458531d0_4_k_cu_60b73924_1409036thrust24THRUST_300001_SM_1000_NS6system6detail10sequential3seqE - _ZN41_INTERNAL_458531d0_4_k_cu_60b73924_1409034cuda3std3__420unreachable_sentinelE)
_ZN41_INTERNAL_458531d0_4_k_cu_60b73924_1409034cuda3std3__420unreachable_sentinelE:
	.zero		1
	.type		_ZN41_INTERNAL_458531d0_4_k_cu_60b73924_1409036thrust24THRUST_300001_SM_1000_NS6system6detail10sequential3seqE,@object
	.size		_ZN41_INTERNAL_458531d0_4_k_cu_60b73924_1409036thrust24THRUST_300001_SM_1000_NS6system6detail10sequential3seqE,(_ZN41_INTERNAL_458531d0_4_k_cu_60b73924_1409034cuda3std3__45__cpo4cendE - _ZN41_INTERNAL_458531d0_4_k_cu_60b73924_1409036thrust24THRUST_300001_SM_1000_NS6system6detail10sequential3seqE)
_ZN41_INTERNAL_458531d0_4_k_cu_60b73924_1409036thrust24THRUST_300001_SM_1000_NS6system6detail10sequential3seqE:
	.zero		1
	.type		_ZN41_INTERNAL_458531d0_4_k_cu_60b73924_1409034cuda3std3__45__cpo4cendE,@object
	.size		_ZN41_INTERNAL_458531d0_4_k_cu_60b73924_1409034cuda3std3__45__cpo4cendE,(_ZN41_INTERNAL_458531d0_4_k_cu_60b73924_1409034cuda3std6ranges3__45__cpo9iter_swapE - _ZN41_INTERNAL_458531d0_4_k_cu_60b73924_1409034cuda3std3__45__cpo4cendE)
_ZN41_INTERNAL_458531d0_4_k_cu_60b73924_1409034cuda3std3__45__cpo4cendE:
	.zero		1
	.type		_ZN41_INTERNAL_458531d0_4_k_cu_60b73924_1409034cuda3std6ranges3__45__cpo9iter_swapE,@object
	.size		_ZN41_INTERNAL_458531d0_4_k_cu_60b73924_1409034cuda3std6ranges3__45__cpo9iter_swapE,(_ZN41_INTERNAL_458531d0_4_k_cu_60b73924_1409034cuda3std3__45__cpo5crendE - _ZN41_INTERNAL_458531d0_4_k_cu_60b73924_1409034cuda3std6ranges3__45__cpo9iter_swapE)
_ZN41_INTERNAL_458531d0_4_k_cu_60b73924_1409034cuda3std6ranges3__45__cpo9iter_swapE:
	.zero		1
	.type		_ZN41_INTERNAL_458531d0_4_k_cu_60b73924_1409034cuda3std3__45__cpo5crendE,@object
	.size		_ZN41_INTERNAL_458531d0_4_k_cu_60b73924_1409034cuda3std3__45__cpo5crendE,(_ZN41_INTERNAL_458531d0_4_k_cu_60b73924_1409034cuda3std6ranges3__45__cpo5cdataE - _ZN41_INTERNAL_458531d0_4_k_cu_60b73924_1409034cuda3std3__45__cpo5crendE)
_ZN41_INTERNAL_458531d0_4_k_cu_60b73924_1409034cuda3std3__45__cpo5crendE:
	.zero		1
	.type		_ZN41_INTERNAL_458531d0_4_k_cu_60b73924_1409034cuda3std6ranges3__45__cpo5cdataE,@object
	.size		_ZN41_INTERNAL_458531d0_4_k_cu_60b73924_1409034cuda3std6ranges3__45__cpo5cdataE,(_ZN41_INTERNAL_458531d0_4_k_cu_60b73924_1409034cuda3std6ranges3__45__cpo3endE - _ZN41_INTERNAL_458531d0_4_k_cu_60b73924_1409034cuda3std6ranges3__45__cpo5cdataE)
_ZN41_INTERNAL_458531d0_4_k_cu_60b73924_1409034cuda3std6ranges3__45__cpo5cdataE:
	.zero		1
	.type		_ZN41_INTERNAL_458531d0_4_k_cu_60b73924_1409034cuda3std6ranges3__45__cpo3endE,@object
	.size		_ZN41_INTERNAL_458531d0_4_k_cu_60b73924_1409034cuda3std6ranges3__45__cpo3endE,(_ZN41_INTERNAL_458531d0_4_k_cu_60b73924_1409034cuda3std3__419piecewise_constructE - _ZN41_INTERNAL_458531d0_4_k_cu_60b73924_1409034cuda3std6ranges3__45__cpo3endE)
_ZN41_INTERNAL_458531d0_4_k_cu_60b73924_1409034cuda3std6ranges3__45__cpo3endE:
	.zero		1
	.type		_ZN41_INTERNAL_458531d0_4_k_cu_60b73924_1409034cuda3std3__419piecewise_constructE,@object
	.size		_ZN41_INTERNAL_458531d0_4_k_cu_60b73924_1409034cuda3std3__419piecewise_constructE,(_ZN41_INTERNAL_458531d0_4_k_cu_60b73924_1409034cuda3std6ranges3__45__cpo5ssizeE - _ZN41_INTERNAL_458531d0_4_k_cu_60b73924_1409034cuda3std3__419piecewise_constructE)
_ZN41_INTERNAL_458531d0_4_k_cu_60b73924_1409034cuda3std3__419piecewise_constructE:
	.zero		1
	.type		_ZN41_INTERNAL_458531d0_4_k_cu_60b73924_1409034cuda3std6ranges3__45__cpo5ssizeE,@object
	.size		_ZN41_INTERNAL_458531d0_4_k_cu_60b73924_1409034cuda3std6ranges3__45__cpo5ssizeE,(_ZN41_INTERNAL_458531d0_4_k_cu_60b73924_1409034cuda3std3__45__cpo3endE - _ZN41_INTERNAL_458531d0_4_k_cu_60b73924_1409034cuda3std6ranges3__45__cpo5ssizeE)
_ZN41_INTERNAL_458531d0_4_k_cu_60b73924_1409034cuda3std6ranges3__45__cpo5ssizeE:
	.zero		1
	.type		_ZN41_INTERNAL_458531d0_4_k_cu_60b73924_1409034cuda3std3__45__cpo3endE,@object
	.size		_ZN41_INTERNAL_458531d0_4_k_cu_60b73924_1409034cuda3std3__45__cpo3endE,(_ZN41_INTERNAL_458531d0_4_k_cu_60b73924_1409034cuda3std6ranges3__45__cpo4cendE - _ZN41_INTERNAL_458531d0_4_k_cu_60b73924_1409034cuda3std3__45__cpo3endE)
_ZN41_INTERNAL_458531d0_4_k_cu_60b73924_1409034cuda3std3__45__cpo3endE:
	.zero		1
	.type		_ZN41_INTERNAL_458531d0_4_k_cu_60b73924_1409034cuda3std6ranges3__45__cpo4cendE,@object
	.size		_ZN41_INTERNAL_458531d0_4_k_cu_60b73924_1409034cuda3std6ranges3__45__cpo4cendE,(_ZN41_INTERNAL_458531d0_4_k_cu_60b73924_1409034cuda3std3__45__cpo4rendE - _ZN41_INTERNAL_458531d0_4_k_cu_60b73924_1409034cuda3std6ranges3__45__cpo4cendE)
_ZN41_INTERNAL_458531d0_4_k_cu_60b73924_1409034cuda3std6ranges3__45__cpo4cendE:
	.zero		1
	.type		_ZN41_INTERNAL_458531d0_4_k_cu_60b73924_1409034cuda3std3__45__cpo4rendE,@object
	.size		_ZN41_INTERNAL_458531d0_4_k_cu_60b73924_1409034cuda3std3__45__cpo4rendE,(_ZN41_INTERNAL_458531d0_4_k_cu_60b73924_1409034cuda3std6ranges3__45__cpo4prevE - _ZN41_INTERNAL_458531d0_4_k_cu_60b73924_1409034cuda3std3__45__cpo4rendE)
_ZN41_INTERNAL_458531d0_4_k_cu_60b73924_1409034cuda3std3__45__cpo4rendE:
	.zero		1
	.type		_ZN41_INTERNAL_458531d0_4_k_cu_60b73924_1409034cuda3std6ranges3__45__cpo4prevE,@object
	.size		_ZN41_INTERNAL_458531d0_4_k_cu_60b73924_1409034cuda3std6ranges3__45__cpo4prevE,(_ZN41_INTERNAL_458531d0_4_k_cu_60b73924_1409034cuda3std6ranges3__45__cpo9iter_moveE - _ZN41_INTERNAL_458531d0_4_k_cu_60b73924_1409034cuda3std6ranges3__45__cpo4prevE)
_ZN41_INTERNAL_458531d0_4_k_cu_60b73924_1409034cuda3std6ranges3__45__cpo4prevE:
	.zero		1
	.type		_ZN41_INTERNAL_458531d0_4_k_cu_60b73924_1409034cuda3std6ranges3__45__cpo9iter_moveE,@object
	.size		_ZN41_INTERNAL_458531d0_4_k_cu_60b73924_1409034cuda3std6ranges3__45__cpo9iter_moveE,(.L_13 - _ZN41_INTERNAL_458531d0_4_k_cu_60b73924_1409034cuda3std6ranges3__45__cpo9iter_moveE)
_ZN41_INTERNAL_458531d0_4_k_cu_60b73924_1409034cuda3std6ranges3__45__cpo9iter_moveE:
	.zero		1
.L_13:


//--------------------- .nv.constant0._ZN3cub18CUB_300001_SM_10006detail11EmptyKernelIvEEvv --------------------------
	.section	.nv.constant0._ZN3cub18CUB_300001_SM_10006detail11EmptyKernelIvEEvv,"a",@progbits
	.sectionflags	@""
	.align	4
.nv.constant0._ZN3cub18CUB_300001_SM_10006detail11EmptyKernelIvEEvv:
	.zero		896


//--------------------- SYMBOLS --------------------------

	.type		.nv.reservedSmem.offset0,@object
	.size		.nv.reservedSmem.offset0,0x4
